	.version 1.4
	.target sm_12, map_f64_to_f32
	// compiled with /usr/local/cuda-5.0/open64/lib//be
	// nvopencc 4.1 built on 2012-09-21

	//-----------------------------------------------------------
	// Compiling kCalculateAndersenThermostat.compute_12.cpp3.i (/tmp/ccBI#.swmZkW)
	//-----------------------------------------------------------

	//-----------------------------------------------------------
	// Options:
	//-----------------------------------------------------------
	//  Target:ptx, ISA:sm_12, Endian:little, Pointer Size:64
	//  -O3	(Optimization level)
	//  -g0	(Debug level)
	//  -m2	(Report advisories)
	//-----------------------------------------------------------

	.file	1	"<command-line>"
	.file	2	"kCalculateAndersenThermostat.compute_12.cudafe2.gpu"
	.file	3	"/home/saifmulla/openmm/OpenMM/platforms/cuda/./src/kernels//cudatypes.h"
	.file	4	"/usr/lib/gcc/x86_64-redhat-linux/4.4.7/include/stddef.h"
	.file	5	"/usr/local/cuda-5.0/include/crt/device_runtime.h"
	.file	6	"/usr/local/cuda-5.0/include/host_defines.h"
	.file	7	"/usr/local/cuda-5.0/include/builtin_types.h"
	.file	8	"/usr/local/cuda-5.0/include/device_types.h"
	.file	9	"/usr/local/cuda-5.0/include/driver_types.h"
	.file	10	"/usr/local/cuda-5.0/include/surface_types.h"
	.file	11	"/usr/local/cuda-5.0/include/texture_types.h"
	.file	12	"/usr/local/cuda-5.0/include/vector_types.h"
	.file	13	"/usr/local/cuda-5.0/include/device_launch_parameters.h"
	.file	14	"/usr/local/cuda-5.0/include/crt/storage_class.h"
	.file	15	"/usr/local/cuda-5.0/include/cuComplex.h"
	.file	16	"/usr/local/cuda-5.0/include/cufft.h"
	.file	17	"/home/saifmulla/openmm/OpenMM/platforms/cuda/./src/kernels//kCalculateAndersenThermostat.cu"
	.file	18	"/usr/local/cuda-5.0/include/common_functions.h"
	.file	19	"/usr/local/cuda-5.0/include/math_functions.h"
	.file	20	"/usr/local/cuda-5.0/include/math_constants.h"
	.file	21	"/usr/local/cuda-5.0/include/device_functions.h"
	.file	22	"/usr/local/cuda-5.0/include/sm_11_atomic_functions.h"
	.file	23	"/usr/local/cuda-5.0/include/sm_12_atomic_functions.h"
	.file	24	"/usr/local/cuda-5.0/include/sm_13_double_functions.h"
	.file	25	"/usr/local/cuda-5.0/include/sm_20_atomic_functions.h"
	.file	26	"/usr/local/cuda-5.0/include/sm_35_atomic_functions.h"
	.file	27	"/usr/local/cuda-5.0/include/sm_20_intrinsics.h"
	.file	28	"/usr/local/cuda-5.0/include/sm_30_intrinsics.h"
	.file	29	"/usr/local/cuda-5.0/include/sm_35_intrinsics.h"
	.file	30	"/usr/local/cuda-5.0/include/surface_functions.h"
	.file	31	"/usr/local/cuda-5.0/include/texture_fetch_functions.h"
	.file	32	"/usr/local/cuda-5.0/include/texture_indirect_functions.h"
	.file	33	"/usr/local/cuda-5.0/include/surface_indirect_functions.h"
	.file	34	"/usr/local/cuda-5.0/include/math_functions_dbl_ptx1.h"

	.const .align 8 .b8 cSim[1224];

	.entry _Z35kCalculateAndersenThermostat_kernelPi (
		.param .u64 __cudaparm__Z35kCalculateAndersenThermostat_kernelPi_atomGroups)
	{
	.reg .u32 %r<24>;
	.reg .u64 %rd<24>;
	.reg .f32 %f<126>;
	.reg .pred %p<10>;
	.loc	17	54	0
$LDWbegin__Z35kCalculateAndersenThermostat_kernelPi:
	.loc	17	56	0
	cvt.u32.u16 	%r1, %ntid.x;
	cvt.u32.u16 	%r2, %ctaid.x;
	mul.lo.u32 	%r3, %r1, %r2;
	cvt.u32.u16 	%r4, %tid.x;
	add.u32 	%r5, %r3, %r4;
	mov.s32 	%r6, %r5;
	.loc	17	57	0
	ld.const.u64 	%rd1, [cSim+1200];
	cvt.u64.u32 	%rd2, %r2;
	mul.wide.u32 	%rd3, %r2, 4;
	add.u64 	%rd4, %rd1, %rd3;
	ld.global.s32 	%r7, [%rd4+0];
	.loc	17	58	0
	bar.sync 	0;
	.loc	17	60	0
	ld.const.u64 	%rd5, [cSim+128];
	ld.global.f32 	%f1, [%rd5+4];
	ld.const.f32 	%f2, [cSim+372];
	mul.f32 	%f3, %f1, %f2;
	neg.f32 	%f4, %f3;
	.loc	17	61	0
	mov.f32 	%f5, 0f3fb8aa3b;     	// 1.4427
	mul.f32 	%f6, %f4, %f5;
	ex2.approx.f32 	%f7, %f6;
	mov.f32 	%f8, 0f3f800000;     	// 1
	sub.f32 	%f9, %f8, %f7;
	mov.f32 	%f10, 0f3fb504f3;    	// 1.41421
	div.approx.f32 	%f11, %f9, %f10;
	abs.f32 	%f12, %f11;
	mul.f32 	%f13, %f11, %f11;
	mov.f32 	%f14, 0f3f800000;    	// 1
	setp.ge.f32 	%p1, %f12, %f14;
	@!%p1 bra 	$Lt_0_6402;
	.loc	19	8429	0
	mov.f32 	%f15, %f12;
	mov.f32 	%f16, 0f3ea7ba05;    	// 0.327591
	mov.f32 	%f17, %f16;
	mov.f32 	%f18, 0f3f800000;    	// 1
	mov.f32 	%f19, %f18;
	mad.f32 %f20, %f15, %f17, %f19;
	mov.f32 	%f21, %f20;
	.loc	19	9924	0
	rcp.approx.f32 	%f22, %f21;
	mov.f32 	%f23, %f22;
	.loc	19	8429	0
	mov.f32 	%f24, 0f3f87dc22;    	// 1.06141
	mov.f32 	%f25, %f24;
	mov.f32 	%f26, %f22;
	mov.f32 	%f27, 0fbfba00e3;    	// -1.45315
	mov.f32 	%f28, %f27;
	mad.f32 %f29, %f25, %f26, %f28;
	mov.f32 	%f21, %f29;
	mov.f32 	%f30, %f21;
	mov.f32 	%f31, %f23;
	mov.f32 	%f32, 0f3fb5f0e3;    	// 1.42141
	mov.f32 	%f33, %f32;
	mad.f32 %f34, %f30, %f31, %f33;
	mov.f32 	%f21, %f34;
	mov.f32 	%f35, %f21;
	mov.f32 	%f36, %f23;
	mov.f32 	%f37, 0fbe91a98e;    	// -0.284497
	mov.f32 	%f38, %f37;
	mad.f32 %f39, %f35, %f36, %f38;
	mov.f32 	%f21, %f39;
	mov.f32 	%f40, %f21;
	mov.f32 	%f41, %f23;
	mov.f32 	%f42, 0f3e827906;    	// 0.25483
	mov.f32 	%f43, %f42;
	mad.f32 %f44, %f40, %f41, %f43;
	mov.f32 	%f21, %f44;
	neg.f32 	%f45, %f13;
	mov.f32 	%f46, 0f3fb8aa3b;    	// 1.4427
	mul.f32 	%f47, %f45, %f46;
	cvt.rzi.f32.f32 	%f48, %f47;
	mov.f32 	%f49, %f48;
	mov.f32 	%f50, 0fbf317200;    	// -0.693146
	mov.f32 	%f51, %f50;
	mov.f32 	%f52, %f45;
	mad.f32 %f53, %f49, %f51, %f52;
	mov.f32 	%f54, %f53;
	mov.f32 	%f55, %f48;
	mov.f32 	%f56, 0fb5bfbe8e;    	// -1.42861e-06
	mov.f32 	%f57, %f56;
	mov.f32 	%f58, %f54;
	mad.f32 %f59, %f55, %f57, %f58;
	mov.f32 	%f60, %f59;
	.loc	19	8762	0
	ex2.approx.f32 	%f61, %f48;
	mov.f32 	%f62, 0f3fb8aa3b;    	// 1.4427
	mul.f32 	%f63, %f60, %f62;
	ex2.approx.f32 	%f64, %f63;
	mul.f32 	%f65, %f61, %f64;
	.loc	19	8429	0
	neg.f32 	%f66, %f65;
	mov.f32 	%f67, %f66;
	mul.f32 	%f68, %f22, %f21;
	mov.f32 	%f69, %f68;
	mov.f32 	%f70, 0f3f800000;    	// 1
	mov.f32 	%f71, %f70;
	mad.f32 %f72, %f67, %f69, %f71;
	mov.f32 	%f21, %f72;
	.loc	19	9936	0
	mov.f32 	%f73, 0f3f800000;    	// 1
	mov.f32 	%f74, 0f40b00000;    	// 5.5
	setp.ge.f32 	%p2, %f12, %f74;
	selp.f32 	%f75, %f73, %f21, %p2;
	mov.b32 	%r8, %f75;
	mov.b32 	%r9, %f11;
	and.b32 	%r10, %r9, -2147483648;
	or.b32 	%r11, %r8, %r10;
	mov.b32 	%f76, %r11;
	bra.uni 	$Lt_0_6146;
$Lt_0_6402:
	.loc	19	8429	0
	mov.f32 	%f77, 0fba1268fb;    	// -0.00055851
	mov.f32 	%f78, %f77;
	mov.f32 	%f79, %f13;
	mov.f32 	%f80, 0f3ba0c9f8;    	// 0.00490689
	mov.f32 	%f81, %f80;
	mad.f32 %f82, %f78, %f79, %f81;
	mov.f32 	%f21, %f82;
	mov.f32 	%f83, %f21;
	mov.f32 	%f84, %f13;
	mov.f32 	%f85, 0fbcdabfd4;    	// -0.0267028
	mov.f32 	%f86, %f85;
	mad.f32 %f87, %f83, %f84, %f86;
	mov.f32 	%f21, %f87;
	mov.f32 	%f88, %f21;
	mov.f32 	%f89, %f13;
	mov.f32 	%f90, 0f3de70331;    	// 0.112799
	mov.f32 	%f91, %f90;
	mad.f32 %f92, %f88, %f89, %f91;
	mov.f32 	%f21, %f92;
	mov.f32 	%f93, %f21;
	mov.f32 	%f94, %f13;
	mov.f32 	%f95, 0fbec09330;    	// -0.376123
	mov.f32 	%f96, %f95;
	mad.f32 %f97, %f93, %f94, %f96;
	mov.f32 	%f21, %f97;
	mov.f32 	%f98, %f21;
	mov.f32 	%f99, %f13;
	mov.f32 	%f100, 0f3f906eba;   	// 1.12838
	mov.f32 	%f101, %f100;
	mad.f32 %f102, %f98, %f99, %f101;
	mov.f32 	%f21, %f102;
	.loc	19	9945	0
	mul.f32 	%f76, %f11, %f21;
$Lt_0_6146:
	.loc	17	61	0
	ld.const.u32 	%r12, [cSim+0];
	setp.ge.u32 	%p3, %r5, %r12;
	@%p3 bra 	$Lt_0_6658;
	cvt.u64.u32 	%rd6, %r5;
	neg.f32 	%f103, %f76;
	add.u32 	%r13, %r5, %r7;
	cvt.u32.u16 	%r14, %nctaid.x;
	mul.lo.u32 	%r15, %r14, %r1;
	cvt.s64.u32 	%rd7, %r15;
	ld.const.u64 	%rd8, [cSim+1112];
	mul.wide.u32 	%rd9, %r5, 16;
	add.u64 	%rd10, %rd8, %rd9;
	mul.wide.u32 	%rd11, %r15, 16;
	ld.param.u64 	%rd12, [__cudaparm__Z35kCalculateAndersenThermostat_kernelPi_atomGroups];
	mul.wide.u32 	%rd13, %r5, 4;
	add.u64 	%rd14, %rd12, %rd13;
	mul.wide.u32 	%rd15, %r15, 4;
	ld.const.f32 	%f104, [cSim+356];
	ld.const.u64 	%rd16, [cSim+1176];
$Lt_0_7170:
 //<loop> Loop body line 61, nesting depth: 1, estimated iterations: unknown
	.loc	17	64	0
	ld.global.f32 	%f105, [%rd10+12];
	.loc	17	65	0
	ld.global.s32 	%r16, [%rd14+0];
	add.u32 	%r17, %r16, %r7;
	cvt.u64.u32 	%rd17, %r17;
	mul.wide.u32 	%rd18, %r17, 16;
	add.u64 	%rd19, %rd16, %rd18;
	ld.global.f32 	%f106, [%rd19+12];
	.loc	17	64	0
	setp.lt.f32 	%p4, %f103, %f106;
	@!%p4 bra 	$Lt_0_8450;
	setp.gt.f32 	%p5, %f76, %f106;
	@!%p5 bra 	$L_0_5634;
	.loc	17	67	0
	mov.f32 	%f107, 0f00000000;   	// 0
	bra.uni 	$L_0_5378;
$Lt_0_8450:
$L_0_5634:
	mov.f32 	%f107, 0f3f800000;   	// 1
$L_0_5378:
	.loc	17	70	0
	mul.f32 	%f108, %f105, %f104;
	mov.f32 	%f109, 0f3f800000;   	// 1
	sub.f32 	%f110, %f109, %f107;
	sqrt.approx.f32 	%f111, %f108;
	mul.f32 	%f112, %f110, %f111;
	cvt.u64.u32 	%rd20, %r13;
	mul.wide.u32 	%rd21, %r13, 16;
	add.u64 	%rd22, %rd16, %rd21;
	ld.global.v4.f32 	{%f113,%f114,%f115,_}, [%rd10+0];
	mul.f32 	%f116, %f114, %f107;
	ld.global.v4.f32 	{%f117,%f118,%f119,_}, [%rd22+0];
	mad.f32 	%f120, %f112, %f118, %f116;
	.loc	17	71	0
	mul.f32 	%f121, %f115, %f107;
	mad.f32 	%f122, %f112, %f119, %f121;
	.loc	17	72	0
	mul.f32 	%f123, %f117, %f112;
	mad.f32 	%f124, %f113, %f107, %f123;
	st.global.v4.f32 	[%rd10+0], {%f124,%f120,%f122,%f105};
	.loc	17	74	0
	add.u32 	%r6, %r15, %r6;
	add.u32 	%r13, %r13, %r15;
	add.u64 	%rd14, %rd14, %rd15;
	add.u64 	%rd10, %rd10, %rd11;
	setp.lt.u32 	%p6, %r6, %r12;
	@%p6 bra 	$Lt_0_7170;
$Lt_0_6658:
	mov.u32 	%r18, 0;
	setp.ne.u32 	%p7, %r4, %r18;
	@%p7 bra 	$Lt_0_7682;
	.loc	17	80	0
	ld.const.u32 	%r19, [cSim+4];
	add.u32 	%r7, %r19, %r7;
	ld.const.u32 	%r20, [cSim+1208];
	.loc	17	83	0
	sub.u32 	%r21, %r7, %r20;
	setp.gt.u32 	%p8, %r7, %r20;
	selp.u32 	%r22, %r21, %r7, %p8;
	st.global.s32 	[%rd4+0], %r22;
$Lt_0_7682:
	.loc	17	85	0
	exit;
$LDWend__Z35kCalculateAndersenThermostat_kernelPi:
	} // _Z35kCalculateAndersenThermostat_kernelPi
	.global .align 8 .b8 _ZTVN10__cxxabiv117__class_type_infoE[8];
	.global .align 8 .b8 _ZTVN10__cxxabiv120__si_class_type_infoE[8];
	.global .align 8 .b8 _ZTVSt9exception[40] = {0,0,0,0,0,0,0,0,0,0,0,0,0,0,0,0,0,0,0,0,0,0,0,0,0,0,0,0,0,0,0,0,0,0,0,0,0,0,0,0};
	.global .align 8 .b8 _ZTVN6OpenMM15OpenMMExceptionE[40] = {0,0,0,0,0,0,0,0,0,0,0,0,0,0,0,0,0,0,0,0,0,0,0,0,0,0,0,0,0,0,0,0,0,0,0,0,0,0,0,0};



// ===== COMPILED SASS (sm_100) =====

	.target	sm_100

	.elftype	@"ET_EXEC"


//--------------------- .note.nv.tkinfo           --------------------------
	.section	.note.nv.tkinfo,"",@"SHT_NOTE"
	.sectionflags	@"SHF_NOTE_NV_TKINFO"
	.tkinfo
        /*0018*/ 	.word	0x00000002
        /*0030*/ 	.string	""
        /*0030*/ 	.string	"ptxas"
        /*0030*/ 	.string	"Cuda compilation tools, release 13.0, V13.0.88"
        /*0030*/ 	.string	"Build cuda_13.0.r13.0/compiler.36424714_0"
        /*0030*/ 	.string	"-arch sm_100 "



//--------------------- .note.nv.cuinfo           --------------------------
	.section	.note.nv.cuinfo,"",@"SHT_NOTE"
	.sectionflags	@"SHF_NOTE_NV_CUINFO"
        /*0018*/ 	.short	0x0002
        /*001a*/ 	.short	0x000c
        /*001c*/ 	.short	0x0082
	.zero		2


//--------------------- .nv.info                  --------------------------
	.section	.nv.info,"",@"SHT_CUDA_INFO"
	.align	4


	//----- nvinfo : EIATTR_REGCOUNT
	.align		4
        /*0000*/ 	.byte	0x04, 0x2f
        /*0002*/ 	.short	(.L_6 - .L_5)
	.align		4
.L_5:
        /*0004*/ 	.word	index@(_Z35kCalculateAndersenThermostat_kernelPi)
        /*0008*/ 	.word	0x00000020


	//----- nvinfo : EIATTR_FRAME_SIZE
	.align		4
.L_6:
        /*000c*/ 	.byte	0x04, 0x11
        /*000e*/ 	.short	(.L_8 - .L_7)
	.align		4
.L_7:
        /*0010*/ 	.word	index@(_Z35kCalculateAndersenThermostat_kernelPi)
        /*0014*/ 	.word	0x00000000


	//----- nvinfo : EIATTR_MIN_STACK_SIZE
	.align		4
.L_8:
        /*0018*/ 	.byte	0x04, 0x12
        /*001a*/ 	.short	(.L_10 - .L_9)
	.align		4
.L_9:
        /*001c*/ 	.word	index@(_Z35kCalculateAndersenThermostat_kernelPi)
        /*0020*/ 	.word	0x00000000
.L_10:


//--------------------- .nv.compat                --------------------------
	.section	.nv.compat,"",@"SHT_CUDA_COMPAT_INFO"
	.align	4
        /*0000*/ 	.byte	0x02, 0x09, 0x00, 0x00, 0x02, 0x02, 0x01, 0x00, 0x02, 0x05, 0x05, 0x00, 0x03, 0x07, 0x01, 0x01
        /*0010*/ 	.byte	0x02, 0x03, 0x00, 0x00, 0x02, 0x06, 0x01, 0x00, 0x04, 0x0b, 0x08, 0x00, 0x01, 0x00, 0x00, 0x00
        /*0020*/ 	.byte	0x00, 0x00, 0x00, 0x00


//--------------------- .nv.info._Z35kCalculateAndersenThermostat_kernelPi --------------------------
	.section	.nv.info._Z35kCalculateAndersenThermostat_kernelPi,"",@"SHT_CUDA_INFO"
	.sectionflags	@""
	.align	4


	//----- nvinfo : EIATTR_CUDA_API_VERSION
	.align		4
        /*0000*/ 	.byte	0x04, 0x37
        /*0002*/ 	.short	(.L_12 - .L_11)
.L_11:
        /*0004*/ 	.word	0x00000082


	//----- nvinfo : EIATTR_KPARAM_INFO
	.align		4
.L_12:
        /*0008*/ 	.byte	0x04, 0x17
        /*000a*/ 	.short	(.L_14 - .L_13)
.L_13:
        /*000c*/ 	.word	0x00000000
        /*0010*/ 	.short	0x0000
        /*0012*/ 	.short	0x0000
        /*0014*/ 	.byte	0x00, 0xf0, 0x21, 0x00


	//----- nvinfo : EIATTR_SPARSE_MMA_MASK
	.align		4
.L_14:
        /*0018*/ 	.byte	0x03, 0x50
        /*001a*/ 	.short	0x0000


	//----- nvinfo : EIATTR_MAXREG_COUNT
	.align		4
        /*001c*/ 	.byte	0x03, 0x1b
        /*001e*/ 	.short	0x00ff


	//----- nvinfo : EIATTR_NUM_BARRIERS
	.align		4
        /*0020*/ 	.byte	0x02, 0x4c
        /*0022*/ 	.byte	0x01
	.zero		1


	//----- nvinfo : EIATTR_MERCURY_ISA_VERSION
	.align		4
        /*0024*/ 	.byte	0x03, 0x5f
        /*0026*/ 	.short	0x0101


	//----- nvinfo : EIATTR_UNUSED_LOAD_BYTE_OFFSET
	.align		4
        /*0028*/ 	.byte	0x04, 0x44
        /*002a*/ 	.short	(.L_16 - .L_15)


	//   ....[0]....
.L_15:
        /*002c*/ 	.word	0x00000480
        /*0030*/ 	.word	0x00000fff


	//   ....[1]....
        /*0034*/ 	.word	0x000004b0
        /*0038*/ 	.word	0x00000fff


	//----- nvinfo : EIATTR_VRC_CTA_INIT_COUNT
	.align		4
.L_16:
        /*003c*/ 	.byte	0x02, 0x4a
	.zero		1
	.zero		1


	//----- nvinfo : EIATTR_EXIT_INSTR_OFFSETS
	.align		4
        /*0040*/ 	.byte	0x04, 0x1c
        /*0042*/ 	.short	(.L_18 - .L_17)


	//   ....[0]....
.L_17:
        /*0044*/ 	.word	0x00000640


	//   ....[1]....
        /*0048*/ 	.word	0x000006b0


	//----- nvinfo : EIATTR_CRS_STACK_SIZE
	.align		4
.L_18:
        /*004c*/ 	.byte	0x04, 0x1e
        /*004e*/ 	.short	(.L_20 - .L_19)
.L_19:
        /*0050*/ 	.word	0x00000000


	//----- nvinfo : EIATTR_CBANK_PARAM_SIZE
	.align		4
.L_20:
        /*0054*/ 	.byte	0x03, 0x19
        /*0056*/ 	.short	0x0008


	//----- nvinfo : EIATTR_PARAM_CBANK
	.align		4
        /*0058*/ 	.byte	0x04, 0x0a
        /*005a*/ 	.short	(.L_22 - .L_21)
	.align		4
.L_21:
        /*005c*/ 	.word	index@(.nv.constant0._Z35kCalculateAndersenThermostat_kernelPi)
        /*0060*/ 	.short	0x0380
        /*0062*/ 	.short	0x0008


	//----- nvinfo : EIATTR_SW_WAR
	.align		4
.L_22:
        /*0064*/ 	.byte	0x04, 0x36
        /*0066*/ 	.short	(.L_24 - .L_23)
.L_23:
        /*0068*/ 	.word	0x00000008
.L_24:


//--------------------- .nv.callgraph             --------------------------
	.section	.nv.callgraph,"",@"SHT_CUDA_CALLGRAPH"
	.align	4
	.sectionentsize	8
	.align		4
        /*0000*/ 	.word	0x00000000
	.align		4
        /*0004*/ 	.word	0xffffffff
	.align		4
        /*0008*/ 	.word	0x00000000
	.align		4
        /*000c*/ 	.word	0xfffffffe
	.align		4
        /*0010*/ 	.word	0x00000000
	.align		4
        /*0014*/ 	.word	0xfffffffd
	.align		4
        /*0018*/ 	.word	0x00000000
	.align		4
        /*001c*/ 	.word	0xfffffffc


//--------------------- .nv.constant3             --------------------------
	.section	.nv.constant3,"a",@progbits
	.align	8
.nv.constant3:
	.type		cSim,@object
	.size		cSim,(.L_0 - cSim)
cSim:
	.zero		1224
.L_0:


//--------------------- .nv.constant4             --------------------------
	.section	.nv.constant4,"a",@progbits
	.align	8
	.align		8
.nv.constant4:
        /*0000*/ 	.dword	_ZTVN10__cxxabiv117__class_type_infoE
	.align		8
        /*0008*/ 	.dword	_ZTVN10__cxxabiv120__si_class_type_infoE
	.align		8
        /*0010*/ 	.dword	_ZTVSt9exception
	.align		8
        /*0018*/ 	.dword	_ZTVN6OpenMM15OpenMMExceptionE


//--------------------- .text._Z35kCalculateAndersenThermostat_kernelPi --------------------------
	.section	.text._Z35kCalculateAndersenThermostat_kernelPi,"ax",@progbits
	.align	128
.text._Z35kCalculateAndersenThermostat_kernelPi:
        .type           _Z35kCalculateAndersenThermostat_kernelPi,@function
        .size           _Z35kCalculateAndersenThermostat_kernelPi,(.L_x_6 - _Z35kCalculateAndersenThermostat_kernelPi)
        .other          _Z35kCalculateAndersenThermostat_kernelPi,@"STO_CUDA_ENTRY STV_DEFAULT"
_Z35kCalculateAndersenThermostat_kernelPi:
[----:B------:R-:W-:Y:S01]  /*0000*/  LDC R1, c[0x0][0x37c] ;  /* 0x0000df00ff017b82 */ /* 0x000fe20000000800 */
[----:B------:R-:W0:Y:S07]  /*0010*/  S2R R23, SR_CTAID.X ;  /* 0x0000000000177919 */ /* 0x000e2e0000002500 */
[----:B------:R-:W1:Y:S01]  /*0020*/  LDC.64 R2, c[0x3][0x4b0] ;  /* 0x00c12c00ff027b82 */ /* 0x000e620000000a00 */
[----:B------:R-:W2:Y:S01]  /*0030*/  LDCU.64 UR6, c[0x0][0x358] ;  /* 0x00006b00ff0677ac */ /* 0x000ea20008000a00 */
[----:B------:R-:W3:Y:S06]  /*0040*/  LDCU UR4, c[0x3][0x174] ;  /* 0x00c02e80ff0477ac */ /* 0x000eec0008000800 */
[----:B------:R-:W4:Y:S01]  /*0050*/  LDC.64 R6, c[0x3][0x80] ;  /* 0x00c02000ff067b82 */ /* 0x000f220000000a00 */
[----:B0-----:R-:W-:-:S05]  /*0060*/  LOP3.LUT R23, R23, 0xffff, RZ, 0xc0, !PT ;  /* 0x0000ffff17177812 */ /* 0x001fca00078ec0ff */
[----:B-1----:R-:W-:-:S05]  /*0070*/  IMAD.WIDE.U32 R2, R23, 0x4, R2 ;  /* 0x0000000417027825 */ /* 0x002fca00078e0002 */
[----:B--2---:R0:W5:Y:S01]  /*0080*/  LDG.E R0, desc[UR6][R2.64] ;  /* 0x0000000602007981 */ /* 0x004162000c1e1900 */
[----:B------:R-:W-:Y:S06]  /*0090*/  BAR.SYNC.DEFER_BLOCKING 0x0 ;  /* 0x0000000000007b1d */ /* 0x000fec0000010000 */
[----:B----4-:R-:W3:Y:S01]  /*00a0*/  LDG.E R6, desc[UR6][R6.64+0x4] ;  /* 0x0000040606067981 */ /* 0x010ee2000c1e1900 */
[----:B------:R-:W1:Y:S01]  /*00b0*/  S2R R8, SR_TID.X ;  /* 0x0000000000087919 */ /* 0x000e620000002100 */
[----:B---3--:R-:W-:Y:S01]  /*00c0*/  FMUL.FTZ R4, R6, UR4 ;  /* 0x0000000406047c20 */ /* 0x008fe20008410000 */
[----:B------:R-:W2:Y:S03]  /*00d0*/  LDCU UR4, c[0x0][0x360] ;  /* 0x00006c00ff0477ac */ /* 0x000ea60008000800 */
[----:B------:R-:W-:Y:S01]  /*00e0*/  FMUL.FTZ R5, R4, -1.4426950216293334961 ;  /* 0xbfb8aa3b04057820 */ /* 0x000fe20000410000 */
[----:B-1----:R-:W-:-:S05]  /*00f0*/  LOP3.LUT R4, R8, 0xffff, RZ, 0xc0, !PT ;  /* 0x0000ffff08047812 */ /* 0x002fca00078ec0ff */
[----:B------:R-:W1:Y:S01]  /*0100*/  MUFU.EX2 R5, R5 ;  /* 0x0000000500057308 */ /* 0x000e620000000800 */
[----:B--2---:R-:W-:-:S06]  /*0110*/  ULOP3.LUT UR4, UR4, 0xffff, URZ, 0xc0, !UPT ;  /* 0x0000ffff04047892 */ /* 0x004fcc000f8ec0ff */
[----:B------:R-:W-:Y:S02]  /*0120*/  IMAD R23, R23, UR4, R4 ;  /* 0x0000000417177c24 */ /* 0x000fe4000f8e0204 */
[----:B-1----:R-:W-:-:S04]  /*0130*/  FADD.FTZ R22, -R5, 1 ;  /* 0x3f80000005167421 */ /* 0x002fc80000010100 */
[----:B------:R-:W-:-:S04]  /*0140*/  FMUL.FTZ R22, R22, 0.70710676908493041992 ;  /* 0x3f3504f316167820 */ /* 0x000fc80000410000 */
[C---:B------:R-:W-:Y:S01]  /*0150*/  FMUL.FTZ R6, R22.reuse, R22 ;  /* 0x0000001616067220 */ /* 0x040fe20000410000 */
[----:B------:R-:W-:-:S13]  /*0160*/  FSETP.GE.FTZ.AND P0, PT, |R22|, 1, PT ;  /* 0x3f8000001600780b */ /* 0x000fda0003f16200 */
[----:B0-----:R-:W-:Y:S05]  /*0170*/  @!P0 BRA `(.L_x_0) ;  /* 0x0000000000588947 */ /* 0x001fea0003800000 */
[----:B------:R-:W-:Y:S01]  /*0180*/  FMUL.FTZ R7, R6, -1.4426950216293334961 ;  /* 0xbfb8aa3b06077820 */ /* 0x000fe20000410000 */
[----:B------:R-:W-:Y:S01]  /*0190*/  HFMA2 R5, -RZ, RZ, 1.6630859375, -0.75244140625 ;  /* 0x3ea7ba05ff057431 */ /* 0x000fe200000001ff */
[----:B------:R-:W-:-:S04]  /*01a0*/  FSETP.GE.FTZ.AND P0, PT, |R22|, 5.5, PT ;  /* 0x40b000001600780b */ /* 0x000fc80003f16200 */
[----:B------:R-:W0:Y:S01]  /*01b0*/  FRND.FTZ.TRUNC R7, R7 ;  /* 0x0000000700077307 */ /* 0x000e22000021d000 */
[----:B------:R-:W-:-:S07]  /*01c0*/  FFMA.FTZ R5, |R22|, R5, 1 ;  /* 0x3f80000016057423 */ /* 0x000fce0000010205 */
[----:B------:R-:W1:Y:S01]  /*01d0*/  MUFU.RCP R5, R5 ;  /* 0x0000000500057308 */ /* 0x000e620000001000 */
[----:B0-----:R-:W-:-:S04]  /*01e0*/  FFMA.FTZ R6, R7, -0.693145751953125, -R6 ;  /* 0xbf31720007067823 */ /* 0x001fc80000010806 */
[----:B------:R-:W-:-:S03]  /*01f0*/  FFMA.FTZ R6, R7, -1.428606765330187045e-06, R6 ;  /* 0xb5bfbe8e07067823 */ /* 0x000fc60000010006 */
[----:B------:R-:W-:Y:S01]  /*0200*/  MUFU.EX2 R8, R7 ;  /* 0x0000000700087308 */ /* 0x000fe20000000800 */
[----:B------:R-:W-:Y:S01]  /*0210*/  FMUL.FTZ R9, R6, 1.4426950216293334961 ;  /* 0x3fb8aa3b06097820 */ /* 0x000fe20000410000 */
[----:B------:R-:W-:-:S06]  /*0220*/  MOV R6, 0x3f87dc22 ;  /* 0x3f87dc2200067802 */ /* 0x000fcc0000000f00 */
[----:B------:R-:W0:Y:S01]  /*0230*/  MUFU.EX2 R9, R9 ;  /* 0x0000000900097308 */ /* 0x000e220000000800 */
[----:B-1----:R-:W-:-:S04]  /*0240*/  FFMA.FTZ R6, R5, R6, -1.4531520605087280273 ;  /* 0xbfba00e305067423 */ /* 0x002fc80000010006 */
[----:B------:R-:W-:-:S04]  /*0250*/  FFMA.FTZ R6, R5, R6, 1.4214137792587280273 ;  /* 0x3fb5f0e305067423 */ /* 0x000fc80000010006 */
[----:B------:R-:W-:-:S04]  /*0260*/  FFMA.FTZ R6, R5, R6, -0.28449672460556030273 ;  /* 0xbe91a98e05067423 */ /* 0x000fc80000010006 */
[----:B------:R-:W-:Y:S01]  /*0270*/  FFMA.FTZ R6, R5, R6, 0.25482958555221557617 ;  /* 0x3e82790605067423 */ /* 0x000fe20000010006 */
[----:B0-----:R-:W-:-:S03]  /*0280*/  FMUL.FTZ R8, R8, R9 ;  /* 0x0000000908087220 */ /* 0x001fc60000410000 */
[----:B------:R-:W-:-:S04]  /*0290*/  FMUL.FTZ R5, R5, R6 ;  /* 0x0000000605057220 */ /* 0x000fc80000410000 */
[----:B------:R-:W-:-:S05]  /*02a0*/  FFMA.FTZ R5, -R8, R5, 1 ;  /* 0x3f80000008057423 */ /* 0x000fca0000010105 */
[----:B------:R-:W-:-:S04]  /*02b0*/  FSEL R5, R5, 1, !P0 ;  /* 0x3f80000005057808 */ /* 0x000fc80004000000 */
[----:B------:R-:W-:Y:S01]  /*02c0*/  LOP3.LUT R22, R5, 0x80000000, R22, 0xf8, !PT ;  /* 0x8000000005167812 */ /* 0x000fe200078ef816 */
[----:B------:R-:W-:Y:S06]  /*02d0*/  BRA `(.L_x_1) ;  /* 0x00000000001c7947 */ /* 0x000fec0003800000 */
.L_x_0:
[----:B------:R-:W-:-:S05]  /*02e0*/  HFMA2 R5, -RZ, RZ, 0.7587890625, 2550 ;  /* 0x3a1268fbff057431 */ /* 0x000fca00000001ff */
[----:B------:R-:W-:-:S04]  /*02f0*/  FFMA.FTZ R5, R6, -R5, 0.0049068890511989593506 ;  /* 0x3ba0c9f806057423 */ /* 0x000fc80000010805 */
[----:B------:R-:W-:-:S04]  /*0300*/  FFMA.FTZ R5, R6, R5, -0.026702798902988433838 ;  /* 0xbcdabfd406057423 */ /* 0x000fc80000010005 */
[----:B------:R-:W-:-:S04]  /*0310*/  FFMA.FTZ R5, R6, R5, 0.11279905587434768677 ;  /* 0x3de7033106057423 */ /* 0x000fc80000010005 */
[----:B------:R-:W-:-:S04]  /*0320*/  FFMA.FTZ R5, R6, R5, -0.37612295150756835938 ;  /* 0xbec0933006057423 */ /* 0x000fc80000010005 */
[----:B------:R-:W-:-:S04]  /*0330*/  FFMA.FTZ R5, R6, R5, 1.1283791065216064453 ;  /* 0x3f906eba06057423 */ /* 0x000fc80000010005 */
[----:B------:R-:W-:-:S07]  /*0340*/  FMUL.FTZ R22, R22, R5 ;  /* 0x0000000516167220 */ /* 0x000fce0000410000 */
.L_x_1:
[----:B------:R-:W0:Y:S01]  /*0350*/  LDCU UR5, c[0x3][URZ] ;  /* 0x00c00000ff0577ac */ /* 0x000e220008000800 */
[----:B------:R-:W-:Y:S01]  /*0360*/  BSSY.RECONVERGENT B0, `(.L_x_2) ;  /* 0x000002d000007945 */ /* 0x000fe20003800200 */
[----:B------:R-:W-:Y:S01]  /*0370*/  ISETP.NE.U32.AND P2, PT, R4, RZ, PT ;  /* 0x000000ff0400720c */ /* 0x000fe20003f45070 */
[----:B------:R-:W1:Y:S01]  /*0380*/  LDCU UR8, c[0x3][URZ] ;  /* 0x00c00000ff0877ac */ /* 0x000e620008000800 */
[----:B0-----:R-:W-:Y:S01]  /*0390*/  ISETP.GE.U32.AND P0, PT, R23, UR5, PT ;  /* 0x0000000517007c0c */ /* 0x001fe2000bf06070 */
[----:B------:R-:W0:-:S12]  /*03a0*/  LDCU UR5, c[0x3][0x164] ;  /* 0x00c02c80ff0577ac */ /* 0x000e180008000800 */
[----:B-1----:R-:W-:Y:S05]  /*03b0*/  @P0 BRA `(.L_x_3) ;  /* 0x00000000009c0947 */ /* 0x002fea0003800000 */
[----:B------:R-:W1:Y:S01]  /*03c0*/  LDC R24, c[0x0][0x370] ;  /* 0x0000dc00ff187b82 */ /* 0x000e620000000800 */
[----:B-----5:R-:W-:-:S07]  /*03d0*/  IADD3 R25, PT, PT, R23, R0, RZ ;  /* 0x0000000017197210 */ /* 0x020fce0007ffe0ff */
[----:B------:R-:W2:Y:S08]  /*03e0*/  LDC.64 R18, c[0x3][0x458] ;  /* 0x00c11600ff127b82 */ /* 0x000eb00000000a00 */
[----:B------:R-:W3:Y:S08]  /*03f0*/  LDC.64 R16, c[0x0][0x380] ;  /* 0x0000e000ff107b82 */ /* 0x000ef00000000a00 */
[----:B------:R-:W4:Y:S01]  /*0400*/  LDC.64 R20, c[0x3][0x498] ;  /* 0x00c12600ff147b82 */ /* 0x000f220000000a00 */
[----:B-1----:R-:W-:-:S05]  /*0410*/  LOP3.LUT R24, R24, 0xffff, RZ, 0xc0, !PT ;  /* 0x0000ffff18187812 */ /* 0x002fca00078ec0ff */
[----:B------:R-:W-:Y:S02]  /*0420*/  IMAD R24, R24, UR4, RZ ;  /* 0x0000000418187c24 */ /* 0x000fe4000f8e02ff */
[----:B--2---:R-:W-:-:S04]  /*0430*/  IMAD.WIDE.U32 R18, R23, 0x10, R18 ;  /* 0x0000001017127825 */ /* 0x004fc800078e0012 */
[----:B---3--:R-:W-:-:S07]  /*0440*/  IMAD.WIDE.U32 R16, R23, 0x4, R16 ;  /* 0x0000000417107825 */ /* 0x008fce00078e0010 */
.L_x_4:
[----:B------:R-:W2:Y:S04]  /*0450*/  LDG.E R5, desc[UR6][R16.64] ;  /* 0x0000000610057981 */ /* 0x000ea8000c1e1900 */
[----:B------:R-:W0:Y:S01]  /*0460*/  LDG.E R15, desc[UR6][R18.64+0xc] ;  /* 0x00000c06120f7981 */ /* 0x000e22000c1e1900 */
[----:B----4-:R-:W-:-:S06]  /*0470*/  IMAD.WIDE.U32 R8, R25, 0x10, R20 ;  /* 0x0000001019087825 */ /* 0x010fcc00078e0014 */
[----:B------:R-:W3:Y:S01]  /*0480*/  LDG.E.128 R8, desc[UR6][R8.64] ;  /* 0x0000000608087981 */ /* 0x000ee2000c1e1d00 */
[----:B--2---:R-:W-:-:S05]  /*0490*/  IADD3 R5, PT, PT, R0, R5, RZ ;  /* 0x0000000500057210 */ /* 0x004fca0007ffe0ff */
[----:B------:R-:W-:Y:S02]  /*04a0*/  IMAD.WIDE.U32 R12, R5, 0x10, R20 ;  /* 0x00000010050c7825 */ /* 0x000fe400078e0014 */
[----:B------:R-:W2:Y:S04]  /*04b0*/  LDG.E.128 R4, desc[UR6][R18.64] ;  /* 0x0000000612047981 */ /* 0x000ea8000c1e1d00 */
[----:B------:R-:W4:Y:S01]  /*04c0*/  LDG.E R13, desc[UR6][R12.64+0xc] ;  /* 0x00000c060c0d7981 */ /* 0x000f22000c1e1900 */
[----:B0-----:R-:W-:-:S04]  /*04d0*/  FMUL.FTZ R26, R15, UR5 ;  /* 0x000000050f1a7c20 */ /* 0x001fc80008410000 */
[----:B------:R-:W0:Y:S01]  /*04e0*/  MUFU.SQRT R29, R26 ;  /* 0x0000001a001d7308 */ /* 0x000e220000002000 */
[C---:B------:R-:W-:Y:S01]  /*04f0*/  IADD3 R23, PT, PT, R24.reuse, R23, RZ ;  /* 0x0000001718177210 */ /* 0x040fe20007ffe0ff */
[C---:B------:R-:W-:Y:S01]  /*0500*/  IMAD.WIDE.U32 R16, R24.reuse, 0x4, R16 ;  /* 0x0000000418107825 */ /* 0x040fe200078e0010 */
[----:B------:R-:W-:Y:S02]  /*0510*/  IADD3 R25, PT, PT, R24, R25, RZ ;  /* 0x0000001918197210 */ /* 0x000fe40007ffe0ff */
[CC--:B----4-:R-:W-:Y:S02]  /*0520*/  FSETP.GEU.FTZ.AND P1, PT, -R22.reuse, R13.reuse, PT ;  /* 0x0000000d1600720b */ /* 0x0d0fe40003f3e100 */
[----:B------:R-:W-:-:S04]  /*0530*/  FSETP.GT.FTZ.AND P0, PT, R22, R13, PT ;  /* 0x0000000d1600720b */ /* 0x000fc80003f14000 */
[----:B------:R-:W-:-:S13]  /*0540*/  PLOP3.LUT P0, PT, P1, P0, PT, 0xf2, 0x2f ;  /* 0x00000000002f781c */ /* 0x000fda0000f01e72 */
[----:B------:R-:W-:Y:S02]  /*0550*/  @!P0 MOV R27, RZ ;  /* 0x000000ff001b8202 */ /* 0x000fe40000000f00 */
[----:B------:R-:W-:Y:S02]  /*0560*/  @P0 MOV R27, 0x3f800000 ;  /* 0x3f800000001b0802 */ /* 0x000fe40000000f00 */
[----:B------:R-:W-:-:S03]  /*0570*/  ISETP.GE.U32.AND P0, PT, R23, UR8, PT ;  /* 0x0000000817007c0c */ /* 0x000fc6000bf06070 */
[----:B------:R-:W-:-:S04]  /*0580*/  FADD.FTZ R12, -R27, 1 ;  /* 0x3f8000001b0c7421 */ /* 0x000fc80000010100 */
[----:B0-----:R-:W-:Y:S01]  /*0590*/  FMUL.FTZ R29, R12, R29 ;  /* 0x0000001d0c1d7220 */ /* 0x001fe20000410000 */
[-C--:B--2---:R-:W-:Y:S01]  /*05a0*/  FMUL.FTZ R12, R5, R27.reuse ;  /* 0x0000001b050c7220 */ /* 0x084fe20000410000 */
[----:B------:R-:W-:Y:S02]  /*05b0*/  FMUL.FTZ R5, R6, R27 ;  /* 0x0000001b06057220 */ /* 0x000fe40000410000 */
[C---:B---3--:R-:W-:Y:S01]  /*05c0*/  FMUL.FTZ R7, R29.reuse, R8 ;  /* 0x000000081d077220 */ /* 0x048fe20000410000 */
[C---:B------:R-:W-:Y:S01]  /*05d0*/  FFMA.FTZ R13, R29.reuse, R9, R12 ;  /* 0x000000091d0d7223 */ /* 0x040fe2000001000c */
[----:B------:R-:W-:Y:S02]  /*05e0*/  FFMA.FTZ R14, R29, R10, R5 ;  /* 0x0000000a1d0e7223 */ /* 0x000fe40000010005 */
[----:B------:R-:W-:-:S05]  /*05f0*/  FFMA.FTZ R12, R4, R27, R7 ;  /* 0x0000001b040c7223 */ /* 0x000fca0000010007 */
[----:B------:R0:W-:Y:S02]  /*0600*/  STG.E.128 desc[UR6][R18.64], R12 ;  /* 0x0000000c12007986 */ /* 0x0001e4000c101d06 */
[----:B0-----:R-:W-:Y:S01]  /*0610*/  IMAD.WIDE.U32 R18, R24, 0x10, R18 ;  /* 0x0000001018127825 */ /* 0x001fe200078e0012 */
[----:B------:R-:W-:Y:S06]  /*0620*/  @!P0 BRA `(.L_x_4) ;  /* 0xfffffffc00888947 */ /* 0x000fec000383ffff */
.L_x_3:
[----:B0-----:R-:W-:Y:S05]  /*0630*/  BSYNC.RECONVERGENT B0 ;  /* 0x0000000000007941 */ /* 0x001fea0003800200 */
.L_x_2:
[----:B------:R-:W-:Y:S05]  /*0640*/  @P2 EXIT ;  /* 0x000000000000294d */ /* 0x000fea0003800000 */
[----:B------:R-:W0:Y:S01]  /*0650*/  LDC R4, c[0x3][0x4b8] ;  /* 0x00c12e00ff047b82 */ /* 0x000e220000000800 */
[----:B------:R-:W1:Y:S02]  /*0660*/  LDCU UR4, c[0x3][0x4] ;  /* 0x00c00080ff0477ac */ /* 0x000e640008000800 */
[----:B-1---5:R-:W-:-:S04]  /*0670*/  IADD3 R5, PT, PT, R0, UR4, RZ ;  /* 0x0000000400057c10 */ /* 0x022fc8000fffe0ff */
[----:B0-----:R-:W-:-:S13]  /*0680*/  ISETP.GT.U32.AND P0, PT, R5, R4, PT ;  /* 0x000000040500720c */ /* 0x001fda0003f04070 */
[----:B------:R-:W-:-:S05]  /*0690*/  @P0 IADD3 R5, PT, PT, R5, -R4, RZ ;  /* 0x8000000405050210 */ /* 0x000fca0007ffe0ff */
[----:B------:R-:W-:Y:S01]  /*06a0*/  STG.E desc[UR6][R2.64], R5 ;  /* 0x0000000502007986 */ /* 0x000fe2000c101906 */
[----:B------:R-:W-:Y:S05]  /*06b0*/  EXIT ;  /* 0x000000000000794d */ /* 0x000fea0003800000 */
.L_x_5:
[----:B------:R-:W-:-:S00]  /*06c0*/  BRA `(.L_x_5) ;  /* 0xfffffffc00fc7947 */ /* 0x000fc0000383ffff */
[----:B------:R-:W-:-:S00]  /*06d0*/  NOP ;  /* 0x0000000000007918 */ /* 0x000fc00000000000 */
        /* <DEDUP_REMOVED lines=10> */
.L_x_6:


//--------------------- .nv.global.init           --------------------------
	.section	.nv.global.init,"aw",@progbits
	.align	8
.nv.global.init:
	.type		_ZTVSt9exception,@object
	.size		_ZTVSt9exception,(_ZTVN6OpenMM15OpenMMExceptionE - _ZTVSt9exception)
_ZTVSt9exception:
	.zero		40
	.type		_ZTVN6OpenMM15OpenMMExceptionE,@object
	.size		_ZTVN6OpenMM15OpenMMExceptionE,(.L_4 - _ZTVN6OpenMM15OpenMMExceptionE)
_ZTVN6OpenMM15OpenMMExceptionE:
	.zero		40
.L_4:


//--------------------- .nv.shared.reserved.0     --------------------------
	.section	.nv.shared.reserved.0,"aw",@nobits
	.weak		__nv_reservedSMEM_offset_0_alias
	.size		__nv_reservedSMEM_offset_0_alias, 0, 64
	.other		__nv_reservedSMEM_offset_0_alias,@"STO_CUDA_RESERVED_SHARED STV_DEFAULT"
__nv_reservedSMEM_offset_0_alias:
	.zero		0
	.zero		64


//--------------------- .nv.global                --------------------------
	.section	.nv.global,"aw",@nobits
	.align	8
.nv.global:
	.type		_ZTVN10__cxxabiv117__class_type_infoE,@object
	.size		_ZTVN10__cxxabiv117__class_type_infoE,(_ZTVN10__cxxabiv120__si_class_type_infoE - _ZTVN10__cxxabiv117__class_type_infoE)
_ZTVN10__cxxabiv117__class_type_infoE:
	.zero		8
	.type		_ZTVN10__cxxabiv120__si_class_type_infoE,@object
	.size		_ZTVN10__cxxabiv120__si_class_type_infoE,(.L_2 - _ZTVN10__cxxabiv120__si_class_type_infoE)
_ZTVN10__cxxabiv120__si_class_type_infoE:
	.zero		8
.L_2:


//--------------------- .nv.constant0._Z35kCalculateAndersenThermostat_kernelPi --------------------------
	.section	.nv.constant0._Z35kCalculateAndersenThermostat_kernelPi,"a",@progbits
	.sectionflags	@""
	.align	4
.nv.constant0._Z35kCalculateAndersenThermostat_kernelPi:
	.zero		904


//--------------------- SYMBOLS --------------------------

	.type		.nv.reservedSmem.offset0,@object
	.size		.nv.reservedSmem.offset0,0x4
